//
// Generated by NVIDIA NVVM Compiler
//
// Compiler Build ID: CL-36424714
// Cuda compilation tools, release 13.0, V13.0.88
// Based on NVVM 20.0.0
//

.version 9.0
.target sm_100
.address_size 64

	// .globl	_Z16hello_gpu_devicev
.extern .func  (.param .b32 func_retval0) vprintf
(
	.param .b64 vprintf_param_0,
	.param .b64 vprintf_param_1
)
;
.global .align 1 .b8 $str[23] = {72, 101, 108, 108, 111, 32, 87, 111, 114, 108, 100, 32, 102, 114, 111, 109, 32, 71, 80, 85, 33, 10};

.visible .entry _Z16hello_gpu_devicev()
{
	.reg .b32 	%r<3>;
	.reg .b64 	%rd<3>;

	mov.u64 	%rd1, $str;
	cvta.global.u64 	%rd2, %rd1;
	{ // callseq 0, 0
	.param .b64 param0;
	st.param.b64 	[param0], %rd2;
	.param .b64 param1;
	st.param.b64 	[param1], 0;
	.param .b32 retval0;
	call.uni (retval0), 
	vprintf, 
	(
	param0, 
	param1
	);
	ld.param.b32 	%r1, [retval0];
	} // callseq 0
	ret;

}


// ===== COMPILED SASS (sm_100) =====

	.target	sm_100

	.elftype	@"ET_EXEC"


//--------------------- .note.nv.tkinfo           --------------------------
	.section	.note.nv.tkinfo,"",@"SHT_NOTE"
	.sectionflags	@"SHF_NOTE_NV_TKINFO"
	.tkinfo
        /*0018*/ 	.word	0x00000002
        /*0030*/ 	.string	""
        /*0030*/ 	.string	"ptxas"
        /*0030*/ 	.string	"Cuda compilation tools, release 13.0, V13.0.88"
        /*0030*/ 	.string	"Build cuda_13.0.r13.0/compiler.36424714_0"
        /*0030*/ 	.string	"-arch sm_100 -m 64 "



//--------------------- .note.nv.cuinfo           --------------------------
	.section	.note.nv.cuinfo,"",@"SHT_NOTE"
	.sectionflags	@"SHF_NOTE_NV_CUINFO"
        /*0018*/ 	.short	0x0002
        /*001a*/ 	.short	0x0064
        /*001c*/ 	.short	0x0082
	.zero		2


//--------------------- .nv.info                  --------------------------
	.section	.nv.info,"",@"SHT_CUDA_INFO"
	.align	4


	//----- nvinfo : EIATTR_REGCOUNT
	.align		4
        /*0000*/ 	.byte	0x04, 0x2f
        /*0002*/ 	.short	(.L_2 - .L_1)
	.align		4
.L_1:
        /*0004*/ 	.word	index@(_Z16hello_gpu_devicev)
        /*0008*/ 	.word	0x00000018


	//----- nvinfo : EIATTR_FRAME_SIZE
	.align		4
.L_2:
        /*000c*/ 	.byte	0x04, 0x11
        /*000e*/ 	.short	(.L_4 - .L_3)
	.align		4
.L_3:
        /*0010*/ 	.word	index@(_Z16hello_gpu_devicev)
        /*0014*/ 	.word	0x00000000


	//----- nvinfo : EIATTR_MIN_STACK_SIZE
	.align		4
.L_4:
        /*0018*/ 	.byte	0x04, 0x12
        /*001a*/ 	.short	(.L_6 - .L_5)
	.align		4
.L_5:
        /*001c*/ 	.word	index@(_Z16hello_gpu_devicev)
        /*0020*/ 	.word	0x00000000
.L_6:


//--------------------- .nv.compat                --------------------------
	.section	.nv.compat,"",@"SHT_CUDA_COMPAT_INFO"
	.align	4
        /*0000*/ 	.byte	0x02, 0x09, 0x00, 0x00, 0x02, 0x02, 0x01, 0x00, 0x02, 0x05, 0x05, 0x00, 0x03, 0x07, 0x01, 0x01
        /*0010*/ 	.byte	0x02, 0x03, 0x00, 0x00, 0x02, 0x06, 0x01, 0x00, 0x04, 0x0b, 0x08, 0x00, 0x09, 0x00, 0x00, 0x00
        /*0020*/ 	.byte	0x00, 0x00, 0x00, 0x00


//--------------------- .nv.info._Z16hello_gpu_devicev --------------------------
	.section	.nv.info._Z16hello_gpu_devicev,"",@"SHT_CUDA_INFO"
	.sectionflags	@""
	.align	4


	//----- nvinfo : EIATTR_CUDA_API_VERSION
	.align		4
        /*0000*/ 	.byte	0x04, 0x37
        /*0002*/ 	.short	(.L_8 - .L_7)
.L_7:
        /*0004*/ 	.word	0x00000082


	//----- nvinfo : EIATTR_SPARSE_MMA_MASK
	.align		4
.L_8:
        /*0008*/ 	.byte	0x03, 0x50
        /*000a*/ 	.short	0x0000


	//----- nvinfo : EIATTR_MAXREG_COUNT
	.align		4
        /*000c*/ 	.byte	0x03, 0x1b
        /*000e*/ 	.short	0x00ff


	//----- nvinfo : EIATTR_EXTERNS
	.align		4
        /*0010*/ 	.byte	0x04, 0x0f
        /*0012*/ 	.short	(.L_10 - .L_9)


	//   ....[0]....
	.align		4
.L_9:
        /*0014*/ 	.word	index@(vprintf)


	//----- nvinfo : EIATTR_MERCURY_ISA_VERSION
	.align		4
.L_10:
        /*0018*/ 	.byte	0x03, 0x5f
        /*001a*/ 	.short	0x0101


	//----- nvinfo : EIATTR_VRC_CTA_INIT_COUNT
	.align		4
        /*001c*/ 	.byte	0x02, 0x4a
	.zero		1
	.zero		1


	//----- nvinfo : EIATTR_SYSCALL_OFFSETS
	.align		4
        /*0020*/ 	.byte	0x04, 0x46
        /*0022*/ 	.short	(.L_12 - .L_11)


	//   ....[0]....
.L_11:
        /*0024*/ 	.word	0x00000080


	//----- nvinfo : EIATTR_EXIT_INSTR_OFFSETS
	.align		4
.L_12:
        /*0028*/ 	.byte	0x04, 0x1c
        /*002a*/ 	.short	(.L_14 - .L_13)


	//   ....[0]....
.L_13:
        /*002c*/ 	.word	0x00000090


	//----- nvinfo : EIATTR_SW_WAR
	.align		4
.L_14:
        /*0030*/ 	.byte	0x04, 0x36
        /*0032*/ 	.short	(.L_16 - .L_15)
.L_15:
        /*0034*/ 	.word	0x00000008
.L_16:


//--------------------- .nv.callgraph             --------------------------
	.section	.nv.callgraph,"",@"SHT_CUDA_CALLGRAPH"
	.align	4
	.sectionentsize	8
	.align		4
        /*0000*/ 	.word	0x00000000
	.align		4
        /*0004*/ 	.word	0xffffffff
	.align		4
        /*0008*/ 	.word	index@(_Z16hello_gpu_devicev)
	.align		4
        /*000c*/ 	.word	index@(vprintf)
	.align		4
        /*0010*/ 	.word	0x00000000
	.align		4
        /*0014*/ 	.word	0xfffffffe
	.align		4
        /*0018*/ 	.word	0x00000000
	.align		4
        /*001c*/ 	.word	0xfffffffd
	.align		4
        /*0020*/ 	.word	0x00000000
	.align		4
        /*0024*/ 	.word	0xfffffffc


//--------------------- .nv.constant4             --------------------------
	.section	.nv.constant4,"a",@progbits
	.align	8
	.align		8
.nv.constant4:
        /*0000*/ 	.dword	vprintf
	.align		8
        /*0008*/ 	.dword	$str


//--------------------- .text._Z16hello_gpu_devicev --------------------------
	.section	.text._Z16hello_gpu_devicev,"ax",@progbits
	.align	128
        .global         _Z16hello_gpu_devicev
        .type           _Z16hello_gpu_devicev,@function
        .size           _Z16hello_gpu_devicev,(.L_x_2 - _Z16hello_gpu_devicev)
        .other          _Z16hello_gpu_devicev,@"STO_CUDA_ENTRY STV_DEFAULT"
_Z16hello_gpu_devicev:
.text._Z16hello_gpu_devicev:
[----:B------:R-:W0:Y:S01]  /*0000*/  LDC R1, c[0x0][0x37c] ;  /* 0x0000df00ff017b82 */ /* 0x000e220000000800 */
[----:B------:R-:W-:Y:S01]  /*0010*/  MOV R0, 0x0 ;  /* 0x0000000000007802 */ /* 0x000fe20000000f00 */
[----:B------:R-:W1:Y:S01]  /*0020*/  LDCU.64 UR4, c[0x4][0x8] ;  /* 0x01000100ff0477ac */ /* 0x000e620008000a00 */
[----:B------:R-:W-:-:S05]  /*0030*/  CS2R R6, SRZ ;  /* 0x0000000000067805 */ /* 0x000fca000001ff00 */
[----:B------:R2:W3:Y:S01]  /*0040*/  LDC.64 R2, c[0x4][R0] ;  /* 0x0100000000027b82 */ /* 0x0004e20000000a00 */
[----:B-1----:R-:W-:Y:S02]  /*0050*/  IMAD.U32 R4, RZ, RZ, UR4 ;  /* 0x00000004ff047e24 */ /* 0x002fe4000f8e00ff */
[----:B--2---:R-:W-:-:S07]  /*0060*/  IMAD.U32 R5, RZ, RZ, UR5 ;  /* 0x00000005ff057e24 */ /* 0x004fce000f8e00ff */
[----:B------:R-:W-:-:S07]  /*0070*/  LEPC R20, `(.L_x_0) ;  /* 0x000000001014794e */ /* 0x000fce0000000000 */
[----:B0--3--:R-:W-:Y:S05]  /*0080*/  CALL.ABS.NOINC R2 ;  /* 0x0000000002007343 */ /* 0x009fea0003c00000 */
.L_x_0:
[----:B------:R-:W-:Y:S05]  /*0090*/  EXIT ;  /* 0x000000000000794d */ /* 0x000fea0003800000 */
.L_x_1:
[----:B------:R-:W-:-:S00]  /*00a0*/  BRA `(.L_x_1) ;  /* 0xfffffffc00fc7947 */ /* 0x000fc0000383ffff */
[----:B------:R-:W-:-:S00]  /*00b0*/  NOP ;  /* 0x0000000000007918 */ /* 0x000fc00000000000 */
        /* <DEDUP_REMOVED lines=12> */
.L_x_2:


//--------------------- .nv.global.init           --------------------------
	.section	.nv.global.init,"aw",@progbits
.nv.global.init:
	.type		$str,@object
	.size		$str,(.L_0 - $str)
$str:
        /*0000*/ 	.byte	0x48, 0x65, 0x6c, 0x6c, 0x6f, 0x20, 0x57, 0x6f, 0x72, 0x6c, 0x64, 0x20, 0x66, 0x72, 0x6f, 0x6d
        /*0010*/ 	.byte	0x20, 0x47, 0x50, 0x55, 0x21, 0x0a, 0x00
.L_0:


//--------------------- .nv.shared.reserved.0     --------------------------
	.section	.nv.shared.reserved.0,"aw",@nobits
	.weak		__nv_reservedSMEM_offset_0_alias
	.size		__nv_reservedSMEM_offset_0_alias, 0, 64
	.other		__nv_reservedSMEM_offset_0_alias,@"STO_CUDA_RESERVED_SHARED STV_DEFAULT"
__nv_reservedSMEM_offset_0_alias:
	.zero		0
	.zero		64


//--------------------- .nv.constant0._Z16hello_gpu_devicev --------------------------
	.section	.nv.constant0._Z16hello_gpu_devicev,"a",@progbits
	.sectionflags	@""
	.align	4
.nv.constant0._Z16hello_gpu_devicev:
	.zero		896


//--------------------- SYMBOLS --------------------------

	.type		.nv.reservedSmem.offset0,@object
	.size		.nv.reservedSmem.offset0,0x4
	.type		vprintf,@function
